//
// Generated by NVIDIA NVVM Compiler
//
// Compiler Build ID: CL-36424714
// Cuda compilation tools, release 13.0, V13.0.88
// Based on NVVM 20.0.0
//

.version 9.0
.target sm_100
.address_size 64

	// .globl	Run

.visible .entry Run(
	.param .u32 Run_param_0,
	.param .u32 Run_param_1,
	.param .u32 Run_param_2,
	.param .u32 Run_param_3,
	.param .u32 Run_param_4,
	.param .u64 .ptr .align 1 Run_param_5,
	.param .u32 Run_param_6,
	.param .u32 Run_param_7,
	.param .u32 Run_param_8,
	.param .u64 .ptr .align 1 Run_param_9,
	.param .u32 Run_param_10,
	.param .u32 Run_param_11,
	.param .u32 Run_param_12,
	.param .u64 .ptr .align 1 Run_param_13
)
{
	.reg .pred 	%p<27>;
	.reg .b32 	%r<153>;
	.reg .b64 	%rd<47>;
	.reg .b64 	%fd<77>;

	ld.param.u32 	%r67, [Run_param_0];
	ld.param.u32 	%r68, [Run_param_1];
	ld.param.u32 	%r69, [Run_param_2];
	ld.param.u32 	%r70, [Run_param_3];
	ld.param.u32 	%r71, [Run_param_4];
	ld.param.u64 	%rd4, [Run_param_5];
	ld.param.u32 	%r72, [Run_param_6];
	ld.param.u32 	%r77, [Run_param_7];
	ld.param.u32 	%r73, [Run_param_8];
	ld.param.u64 	%rd3, [Run_param_9];
	ld.param.u32 	%r74, [Run_param_10];
	ld.param.u32 	%r75, [Run_param_11];
	ld.param.u32 	%r76, [Run_param_12];
	ld.param.u64 	%rd5, [Run_param_13];
	cvta.to.global.u64 	%rd1, %rd4;
	cvta.to.global.u64 	%rd2, %rd5;
	mov.u32 	%r78, %ctaid.x;
	mov.u32 	%r79, %ntid.x;
	mov.u32 	%r80, %tid.x;
	mad.lo.s32 	%r81, %r78, %r79, %r80;
	mul.lo.s32 	%r82, %r77, %r72;
	div.s32 	%r1, %r81, %r82;
	mul.lo.s32 	%r83, %r1, %r82;
	sub.s32 	%r84, %r81, %r83;
	div.s32 	%r3, %r84, %r72;
	mul.lo.s32 	%r85, %r3, %r72;
	sub.s32 	%r2, %r84, %r85;
	setp.ge.s32 	%p1, %r1, %r71;
	setp.lt.s32 	%p2, %r72, 0;
	setp.ge.s32 	%p3, %r3, %r77;
	or.pred  	%p4, %p1, %p3;
	or.pred  	%p5, %p4, %p2;
	mov.f64 	%fd69, 0d0000000000000000;
	@%p5 bra 	$L__BB0_8;
	setp.lt.s32 	%p6, %r70, 1;
	@%p6 bra 	$L__BB0_7;
	setp.lt.s32 	%p7, %r76, 1;
	@%p7 bra 	$L__BB0_7;
	and.b32  	%r4, %r76, 7;
	and.b32  	%r5, %r76, 3;
	and.b32  	%r6, %r76, 2147483640;
	and.b32  	%r7, %r76, 1;
	neg.s32 	%r8, %r6;
	mul.lo.s32 	%r87, %r71, %r70;
	mul.lo.s32 	%r88, %r87, %r69;
	shl.b32 	%r9, %r88, 3;
	shl.b32 	%r10, %r70, 1;
	mul.lo.s32 	%r11, %r70, 3;
	shl.b32 	%r12, %r70, 2;
	mul.lo.s32 	%r13, %r70, 5;
	mul.lo.s32 	%r14, %r70, 6;
	mul.lo.s32 	%r15, %r70, 7;
	mov.f64 	%fd69, 0d0000000000000000;
	mov.b32 	%r138, 0;
$L__BB0_4:
	sub.s32 	%r89, %r3, %r138;
	add.s32 	%r17, %r89, %r67;
	rem.s32 	%r90, %r17, %r68;
	setp.ne.s32 	%p8, %r90, 0;
	@%p8 bra 	$L__BB0_6;
	setp.gt.s32 	%p9, %r69, 0;
	div.s32 	%r18, %r17, %r68;
	setp.gt.s32 	%p10, %r18, -1;
	setp.lt.s32 	%p11, %r18, %r75;
	and.pred  	%p12, %p10, %p9;
	and.pred  	%p13, %p12, %p11;
	@%p13 bra 	$L__BB0_9;
$L__BB0_6:
	add.s32 	%r138, %r138, 1;
	setp.eq.s32 	%p26, %r138, %r70;
	@%p26 bra 	$L__BB0_7;
	bra.uni 	$L__BB0_4;
$L__BB0_7:
	mad.lo.s32 	%r136, %r3, %r72, %r2;
	mad.lo.s32 	%r137, %r136, %r73, %r1;
	cvta.to.global.u64 	%rd44, %rd3;
	mul.wide.s32 	%rd45, %r137, 8;
	add.s64 	%rd46, %rd44, %rd45;
	st.global.f64 	[%rd46], %fd69;
$L__BB0_8:
	ret;
$L__BB0_9:
	mul.lo.s32 	%r20, %r18, %r74;
	add.s32 	%r92, %r70, %r138;
	mul.lo.s32 	%r21, %r69, %r92;
	add.s32 	%r93, %r10, %r138;
	mul.lo.s32 	%r22, %r69, %r93;
	add.s32 	%r94, %r11, %r138;
	mul.lo.s32 	%r23, %r69, %r94;
	add.s32 	%r95, %r12, %r138;
	mul.lo.s32 	%r24, %r69, %r95;
	add.s32 	%r96, %r13, %r138;
	mul.lo.s32 	%r25, %r69, %r96;
	add.s32 	%r97, %r14, %r138;
	mul.lo.s32 	%r26, %r69, %r97;
	add.s32 	%r98, %r15, %r138;
	mul.lo.s32 	%r27, %r69, %r98;
	mul.lo.s32 	%r28, %r69, %r138;
	mov.b32 	%r139, 0;
$L__BB0_10:
	sub.s32 	%r99, %r2, %r139;
	add.s32 	%r30, %r99, %r67;
	rem.s32 	%r100, %r30, %r68;
	setp.ne.s32 	%p14, %r100, 0;
	@%p14 bra 	$L__BB0_23;
	div.s32 	%r31, %r30, %r68;
	setp.lt.s32 	%p15, %r31, 0;
	setp.ge.s32 	%p16, %r31, %r74;
	or.pred  	%p17, %p15, %p16;
	@%p17 bra 	$L__BB0_23;
	setp.lt.u32 	%p18, %r76, 8;
	add.s32 	%r102, %r31, %r20;
	mul.lo.s32 	%r32, %r102, %r76;
	mov.b32 	%r151, 0;
	@%p18 bra 	$L__BB0_15;
	add.s32 	%r103, %r21, %r139;
	mad.lo.s32 	%r148, %r71, %r103, %r1;
	add.s32 	%r104, %r22, %r139;
	mad.lo.s32 	%r147, %r71, %r104, %r1;
	add.s32 	%r105, %r23, %r139;
	mad.lo.s32 	%r146, %r71, %r105, %r1;
	add.s32 	%r106, %r24, %r139;
	mad.lo.s32 	%r145, %r71, %r106, %r1;
	add.s32 	%r107, %r25, %r139;
	mad.lo.s32 	%r144, %r71, %r107, %r1;
	add.s32 	%r108, %r26, %r139;
	mad.lo.s32 	%r143, %r71, %r108, %r1;
	add.s32 	%r109, %r27, %r139;
	mad.lo.s32 	%r142, %r71, %r109, %r1;
	add.s32 	%r110, %r28, %r139;
	mad.lo.s32 	%r141, %r71, %r110, %r1;
	mov.u32 	%r140, %r32;
	mov.u32 	%r149, %r8;
$L__BB0_14:
	.pragma "nounroll";
	mul.wide.s32 	%rd6, %r140, 8;
	add.s64 	%rd7, %rd2, %rd6;
	ld.global.nc.f64 	%fd21, [%rd7];
	mul.wide.s32 	%rd8, %r141, 8;
	add.s64 	%rd9, %rd1, %rd8;
	ld.global.nc.f64 	%fd22, [%rd9];
	fma.rn.f64 	%fd23, %fd21, %fd22, %fd69;
	ld.global.nc.f64 	%fd24, [%rd7+8];
	mul.wide.s32 	%rd10, %r148, 8;
	add.s64 	%rd11, %rd1, %rd10;
	ld.global.nc.f64 	%fd25, [%rd11];
	fma.rn.f64 	%fd26, %fd24, %fd25, %fd23;
	ld.global.nc.f64 	%fd27, [%rd7+16];
	mul.wide.s32 	%rd12, %r147, 8;
	add.s64 	%rd13, %rd1, %rd12;
	ld.global.nc.f64 	%fd28, [%rd13];
	fma.rn.f64 	%fd29, %fd27, %fd28, %fd26;
	ld.global.nc.f64 	%fd30, [%rd7+24];
	mul.wide.s32 	%rd14, %r146, 8;
	add.s64 	%rd15, %rd1, %rd14;
	ld.global.nc.f64 	%fd31, [%rd15];
	fma.rn.f64 	%fd32, %fd30, %fd31, %fd29;
	ld.global.nc.f64 	%fd33, [%rd7+32];
	mul.wide.s32 	%rd16, %r145, 8;
	add.s64 	%rd17, %rd1, %rd16;
	ld.global.nc.f64 	%fd34, [%rd17];
	fma.rn.f64 	%fd35, %fd33, %fd34, %fd32;
	ld.global.nc.f64 	%fd36, [%rd7+40];
	mul.wide.s32 	%rd18, %r144, 8;
	add.s64 	%rd19, %rd1, %rd18;
	ld.global.nc.f64 	%fd37, [%rd19];
	fma.rn.f64 	%fd38, %fd36, %fd37, %fd35;
	ld.global.nc.f64 	%fd39, [%rd7+48];
	mul.wide.s32 	%rd20, %r143, 8;
	add.s64 	%rd21, %rd1, %rd20;
	ld.global.nc.f64 	%fd40, [%rd21];
	fma.rn.f64 	%fd41, %fd39, %fd40, %fd38;
	ld.global.nc.f64 	%fd42, [%rd7+56];
	mul.wide.s32 	%rd22, %r142, 8;
	add.s64 	%rd23, %rd1, %rd22;
	ld.global.nc.f64 	%fd43, [%rd23];
	fma.rn.f64 	%fd69, %fd42, %fd43, %fd41;
	add.s32 	%r149, %r149, 8;
	add.s32 	%r148, %r148, %r9;
	add.s32 	%r147, %r147, %r9;
	add.s32 	%r146, %r146, %r9;
	add.s32 	%r145, %r145, %r9;
	add.s32 	%r144, %r144, %r9;
	add.s32 	%r143, %r143, %r9;
	add.s32 	%r142, %r142, %r9;
	add.s32 	%r141, %r141, %r9;
	add.s32 	%r140, %r140, 8;
	setp.eq.s32 	%p19, %r149, 0;
	mov.u32 	%r151, %r6;
	@%p19 bra 	$L__BB0_15;
	bra.uni 	$L__BB0_14;
$L__BB0_15:
	setp.eq.s32 	%p20, %r4, 0;
	@%p20 bra 	$L__BB0_23;
	add.s32 	%r111, %r4, -1;
	setp.lt.u32 	%p21, %r111, 3;
	@%p21 bra 	$L__BB0_18;
	add.s32 	%r112, %r151, %r32;
	mul.wide.s32 	%rd24, %r112, 8;
	add.s64 	%rd25, %rd2, %rd24;
	ld.global.nc.f64 	%fd45, [%rd25];
	mad.lo.s32 	%r113, %r151, %r70, %r138;
	mad.lo.s32 	%r114, %r113, %r69, %r139;
	mad.lo.s32 	%r115, %r114, %r71, %r1;
	mul.wide.s32 	%rd26, %r115, 8;
	add.s64 	%rd27, %rd1, %rd26;
	ld.global.nc.f64 	%fd46, [%rd27];
	fma.rn.f64 	%fd47, %fd45, %fd46, %fd69;
	ld.global.nc.f64 	%fd48, [%rd25+8];
	add.s32 	%r116, %r113, %r70;
	mad.lo.s32 	%r117, %r116, %r69, %r139;
	mad.lo.s32 	%r118, %r117, %r71, %r1;
	mul.wide.s32 	%rd28, %r118, 8;
	add.s64 	%rd29, %rd1, %rd28;
	ld.global.nc.f64 	%fd49, [%rd29];
	fma.rn.f64 	%fd50, %fd48, %fd49, %fd47;
	ld.global.nc.f64 	%fd51, [%rd25+16];
	add.s32 	%r119, %r116, %r70;
	mad.lo.s32 	%r120, %r119, %r69, %r139;
	mad.lo.s32 	%r121, %r120, %r71, %r1;
	mul.wide.s32 	%rd30, %r121, 8;
	add.s64 	%rd31, %rd1, %rd30;
	ld.global.nc.f64 	%fd52, [%rd31];
	fma.rn.f64 	%fd53, %fd51, %fd52, %fd50;
	ld.global.nc.f64 	%fd54, [%rd25+24];
	add.s32 	%r122, %r119, %r70;
	mad.lo.s32 	%r123, %r122, %r69, %r139;
	mad.lo.s32 	%r124, %r123, %r71, %r1;
	mul.wide.s32 	%rd32, %r124, 8;
	add.s64 	%rd33, %rd1, %rd32;
	ld.global.nc.f64 	%fd55, [%rd33];
	fma.rn.f64 	%fd69, %fd54, %fd55, %fd53;
	add.s32 	%r151, %r151, 4;
$L__BB0_18:
	setp.eq.s32 	%p22, %r5, 0;
	@%p22 bra 	$L__BB0_23;
	setp.eq.s32 	%p23, %r5, 1;
	@%p23 bra 	$L__BB0_21;
	add.s32 	%r125, %r151, %r32;
	mul.wide.s32 	%rd34, %r125, 8;
	add.s64 	%rd35, %rd2, %rd34;
	ld.global.nc.f64 	%fd57, [%rd35];
	mad.lo.s32 	%r126, %r151, %r70, %r138;
	mad.lo.s32 	%r127, %r126, %r69, %r139;
	mad.lo.s32 	%r128, %r127, %r71, %r1;
	mul.wide.s32 	%rd36, %r128, 8;
	add.s64 	%rd37, %rd1, %rd36;
	ld.global.nc.f64 	%fd58, [%rd37];
	fma.rn.f64 	%fd59, %fd57, %fd58, %fd69;
	ld.global.nc.f64 	%fd60, [%rd35+8];
	add.s32 	%r129, %r126, %r70;
	mad.lo.s32 	%r130, %r129, %r69, %r139;
	mad.lo.s32 	%r131, %r130, %r71, %r1;
	mul.wide.s32 	%rd38, %r131, 8;
	add.s64 	%rd39, %rd1, %rd38;
	ld.global.nc.f64 	%fd61, [%rd39];
	fma.rn.f64 	%fd69, %fd60, %fd61, %fd59;
	add.s32 	%r151, %r151, 2;
$L__BB0_21:
	setp.eq.s32 	%p24, %r7, 0;
	@%p24 bra 	$L__BB0_23;
	add.s32 	%r132, %r151, %r32;
	mul.wide.s32 	%rd40, %r132, 8;
	add.s64 	%rd41, %rd2, %rd40;
	ld.global.nc.f64 	%fd62, [%rd41];
	mad.lo.s32 	%r133, %r151, %r70, %r138;
	mad.lo.s32 	%r134, %r133, %r69, %r139;
	mad.lo.s32 	%r135, %r134, %r71, %r1;
	mul.wide.s32 	%rd42, %r135, 8;
	add.s64 	%rd43, %rd1, %rd42;
	ld.global.nc.f64 	%fd63, [%rd43];
	fma.rn.f64 	%fd69, %fd62, %fd63, %fd69;
$L__BB0_23:
	add.s32 	%r139, %r139, 1;
	setp.eq.s32 	%p25, %r139, %r69;
	@%p25 bra 	$L__BB0_6;
	bra.uni 	$L__BB0_10;

}


// ===== COMPILED SASS (sm_100) =====

	.target	sm_100

	.elftype	@"ET_EXEC"


//--------------------- .note.nv.tkinfo           --------------------------
	.section	.note.nv.tkinfo,"",@"SHT_NOTE"
	.sectionflags	@"SHF_NOTE_NV_TKINFO"
	.tkinfo
        /*0018*/ 	.word	0x00000002
        /*0030*/ 	.string	""
        /*0030*/ 	.string	"ptxas"
        /*0030*/ 	.string	"Cuda compilation tools, release 13.0, V13.0.88"
        /*0030*/ 	.string	"Build cuda_13.0.r13.0/compiler.36424714_0"
        /*0030*/ 	.string	"-arch sm_100 -m 64 "



//--------------------- .note.nv.cuinfo           --------------------------
	.section	.note.nv.cuinfo,"",@"SHT_NOTE"
	.sectionflags	@"SHF_NOTE_NV_CUINFO"
        /*0018*/ 	.short	0x0002
        /*001a*/ 	.short	0x0064
        /*001c*/ 	.short	0x0082
	.zero		2


//--------------------- .nv.info                  --------------------------
	.section	.nv.info,"",@"SHT_CUDA_INFO"
	.align	4


	//----- nvinfo : EIATTR_REGCOUNT
	.align		4
        /*0000*/ 	.byte	0x04, 0x2f
        /*0002*/ 	.short	(.L_1 - .L_0)
	.align		4
.L_0:
        /*0004*/ 	.word	index@(Run)
        /*0008*/ 	.word	0x0000001f


	//----- nvinfo : EIATTR_FRAME_SIZE
	.align		4
.L_1:
        /*000c*/ 	.byte	0x04, 0x11
        /*000e*/ 	.short	(.L_3 - .L_2)
	.align		4
.L_2:
        /*0010*/ 	.word	index@(Run)
        /*0014*/ 	.word	0x00000000


	//----- nvinfo : EIATTR_MIN_STACK_SIZE
	.align		4
.L_3:
        /*0018*/ 	.byte	0x04, 0x12
        /*001a*/ 	.short	(.L_5 - .L_4)
	.align		4
.L_4:
        /*001c*/ 	.word	index@(Run)
        /*0020*/ 	.word	0x00000000
.L_5:


//--------------------- .nv.compat                --------------------------
	.section	.nv.compat,"",@"SHT_CUDA_COMPAT_INFO"
	.align	4
        /*0000*/ 	.byte	0x02, 0x09, 0x00, 0x00, 0x02, 0x02, 0x01, 0x00, 0x02, 0x05, 0x05, 0x00, 0x03, 0x07, 0x01, 0x01
        /*0010*/ 	.byte	0x02, 0x03, 0x00, 0x00, 0x02, 0x06, 0x01, 0x00, 0x04, 0x0b, 0x08, 0x00, 0x01, 0x00, 0x00, 0x00
        /*0020*/ 	.byte	0x00, 0x00, 0x00, 0x00


//--------------------- .nv.info.Run              --------------------------
	.section	.nv.info.Run,"",@"SHT_CUDA_INFO"
	.sectionflags	@""
	.align	4


	//----- nvinfo : EIATTR_CUDA_API_VERSION
	.align		4
        /*0000*/ 	.byte	0x04, 0x37
        /*0002*/ 	.short	(.L_7 - .L_6)
.L_6:
        /*0004*/ 	.word	0x00000082


	//----- nvinfo : EIATTR_KPARAM_INFO
	.align		4
.L_7:
        /*0008*/ 	.byte	0x04, 0x17
        /*000a*/ 	.short	(.L_9 - .L_8)
.L_8:
        /*000c*/ 	.word	0x00000000
        /*0010*/ 	.short	0x000d
        /*0012*/ 	.short	0x0048
        /*0014*/ 	.byte	0x00, 0xf5, 0x21, 0x00


	//----- nvinfo : EIATTR_KPARAM_INFO
	.align		4
.L_9:
        /*0018*/ 	.byte	0x04, 0x17
        /*001a*/ 	.short	(.L_11 - .L_10)
.L_10:
        /*001c*/ 	.word	0x00000000
        /*0020*/ 	.short	0x000c
        /*0022*/ 	.short	0x0040
        /*0024*/ 	.byte	0x00, 0xf0, 0x11, 0x00


	//----- nvinfo : EIATTR_KPARAM_INFO
	.align		4
.L_11:
        /*0028*/ 	.byte	0x04, 0x17
        /*002a*/ 	.short	(.L_13 - .L_12)
.L_12:
        /*002c*/ 	.word	0x00000000
        /*0030*/ 	.short	0x000b
        /*0032*/ 	.short	0x003c
        /*0034*/ 	.byte	0x00, 0xf0, 0x11, 0x00


	//----- nvinfo : EIATTR_KPARAM_INFO
	.align		4
.L_13:
        /*0038*/ 	.byte	0x04, 0x17
        /*003a*/ 	.short	(.L_15 - .L_14)
.L_14:
        /*003c*/ 	.word	0x00000000
        /*0040*/ 	.short	0x000a
        /*0042*/ 	.short	0x0038
        /*0044*/ 	.byte	0x00, 0xf0, 0x11, 0x00


	//----- nvinfo : EIATTR_KPARAM_INFO
	.align		4
.L_15:
        /*0048*/ 	.byte	0x04, 0x17
        /*004a*/ 	.short	(.L_17 - .L_16)
.L_16:
        /*004c*/ 	.word	0x00000000
        /*0050*/ 	.short	0x0009
        /*0052*/ 	.short	0x0030
        /*0054*/ 	.byte	0x00, 0xf5, 0x21, 0x00


	//----- nvinfo : EIATTR_KPARAM_INFO
	.align		4
.L_17:
        /*0058*/ 	.byte	0x04, 0x17
        /*005a*/ 	.short	(.L_19 - .L_18)
.L_18:
        /*005c*/ 	.word	0x00000000
        /*0060*/ 	.short	0x0008
        /*0062*/ 	.short	0x0028
        /*0064*/ 	.byte	0x00, 0xf0, 0x11, 0x00


	//----- nvinfo : EIATTR_KPARAM_INFO
	.align		4
.L_19:
        /*0068*/ 	.byte	0x04, 0x17
        /*006a*/ 	.short	(.L_21 - .L_20)
.L_20:
        /*006c*/ 	.word	0x00000000
        /*0070*/ 	.short	0x0007
        /*0072*/ 	.short	0x0024
        /*0074*/ 	.byte	0x00, 0xf0, 0x11, 0x00


	//----- nvinfo : EIATTR_KPARAM_INFO
	.align		4
.L_21:
        /*0078*/ 	.byte	0x04, 0x17
        /*007a*/ 	.short	(.L_23 - .L_22)
.L_22:
        /*007c*/ 	.word	0x00000000
        /*0080*/ 	.short	0x0006
        /*0082*/ 	.short	0x0020
        /*0084*/ 	.byte	0x00, 0xf0, 0x11, 0x00


	//----- nvinfo : EIATTR_KPARAM_INFO
	.align		4
.L_23:
        /*0088*/ 	.byte	0x04, 0x17
        /*008a*/ 	.short	(.L_25 - .L_24)
.L_24:
        /*008c*/ 	.word	0x00000000
        /*0090*/ 	.short	0x0005
        /*0092*/ 	.short	0x0018
        /*0094*/ 	.byte	0x00, 0xf5, 0x21, 0x00


	//----- nvinfo : EIATTR_KPARAM_INFO
	.align		4
.L_25:
        /*0098*/ 	.byte	0x04, 0x17
        /*009a*/ 	.short	(.L_27 - .L_26)
.L_26:
        /*009c*/ 	.word	0x00000000
        /*00a0*/ 	.short	0x0004
        /*00a2*/ 	.short	0x0010
        /*00a4*/ 	.byte	0x00, 0xf0, 0x11, 0x00


	//----- nvinfo : EIATTR_KPARAM_INFO
	.align		4
.L_27:
        /*00a8*/ 	.byte	0x04, 0x17
        /*00aa*/ 	.short	(.L_29 - .L_28)
.L_28:
        /*00ac*/ 	.word	0x00000000
        /*00b0*/ 	.short	0x0003
        /*00b2*/ 	.short	0x000c
        /*00b4*/ 	.byte	0x00, 0xf0, 0x11, 0x00


	//----- nvinfo : EIATTR_KPARAM_INFO
	.align		4
.L_29:
        /*00b8*/ 	.byte	0x04, 0x17
        /*00ba*/ 	.short	(.L_31 - .L_30)
.L_30:
        /*00bc*/ 	.word	0x00000000
        /*00c0*/ 	.short	0x0002
        /*00c2*/ 	.short	0x0008
        /*00c4*/ 	.byte	0x00, 0xf0, 0x11, 0x00


	//----- nvinfo : EIATTR_KPARAM_INFO
	.align		4
.L_31:
        /*00c8*/ 	.byte	0x04, 0x17
        /*00ca*/ 	.short	(.L_33 - .L_32)
.L_32:
        /*00cc*/ 	.word	0x00000000
        /*00d0*/ 	.short	0x0001
        /*00d2*/ 	.short	0x0004
        /*00d4*/ 	.byte	0x00, 0xf0, 0x11, 0x00


	//----- nvinfo : EIATTR_KPARAM_INFO
	.align		4
.L_33:
        /*00d8*/ 	.byte	0x04, 0x17
        /*00da*/ 	.short	(.L_35 - .L_34)
.L_34:
        /*00dc*/ 	.word	0x00000000
        /*00e0*/ 	.short	0x0000
        /*00e2*/ 	.short	0x0000
        /*00e4*/ 	.byte	0x00, 0xf0, 0x11, 0x00


	//----- nvinfo : EIATTR_SPARSE_MMA_MASK
	.align		4
.L_35:
        /*00e8*/ 	.byte	0x03, 0x50
        /*00ea*/ 	.short	0x0000


	//----- nvinfo : EIATTR_MAXREG_COUNT
	.align		4
        /*00ec*/ 	.byte	0x03, 0x1b
        /*00ee*/ 	.short	0x00ff


	//----- nvinfo : EIATTR_MERCURY_ISA_VERSION
	.align		4
        /*00f0*/ 	.byte	0x03, 0x5f
        /*00f2*/ 	.short	0x0101


	//----- nvinfo : EIATTR_VRC_CTA_INIT_COUNT
	.align		4
        /*00f4*/ 	.byte	0x02, 0x4a
	.zero		1
	.zero		1


	//----- nvinfo : EIATTR_EXIT_INSTR_OFFSETS
	.align		4
        /*00f8*/ 	.byte	0x04, 0x1c
        /*00fa*/ 	.short	(.L_37 - .L_36)


	//   ....[0]....
.L_36:
        /*00fc*/ 	.word	0x000003d0


	//   ....[1]....
        /*0100*/ 	.word	0x00001570


	//----- nvinfo : EIATTR_CRS_STACK_SIZE
	.align		4
.L_37:
        /*0104*/ 	.byte	0x04, 0x1e
        /*0106*/ 	.short	(.L_39 - .L_38)
.L_38:
        /*0108*/ 	.word	0x00000000


	//----- nvinfo : EIATTR_CBANK_PARAM_SIZE
	.align		4
.L_39:
        /*010c*/ 	.byte	0x03, 0x19
        /*010e*/ 	.short	0x0050


	//----- nvinfo : EIATTR_PARAM_CBANK
	.align		4
        /*0110*/ 	.byte	0x04, 0x0a
        /*0112*/ 	.short	(.L_41 - .L_40)
	.align		4
.L_40:
        /*0114*/ 	.word	index@(.nv.constant0.Run)
        /*0118*/ 	.short	0x0380
        /*011a*/ 	.short	0x0050


	//----- nvinfo : EIATTR_SW_WAR
	.align		4
.L_41:
        /*011c*/ 	.byte	0x04, 0x36
        /*011e*/ 	.short	(.L_43 - .L_42)
.L_42:
        /*0120*/ 	.word	0x00000008
.L_43:


//--------------------- .nv.callgraph             --------------------------
	.section	.nv.callgraph,"",@"SHT_CUDA_CALLGRAPH"
	.align	4
	.sectionentsize	8
	.align		4
        /*0000*/ 	.word	0x00000000
	.align		4
        /*0004*/ 	.word	0xffffffff
	.align		4
        /*0008*/ 	.word	0x00000000
	.align		4
        /*000c*/ 	.word	0xfffffffe
	.align		4
        /*0010*/ 	.word	0x00000000
	.align		4
        /*0014*/ 	.word	0xfffffffd
	.align		4
        /*0018*/ 	.word	0x00000000
	.align		4
        /*001c*/ 	.word	0xfffffffc


//--------------------- .text.Run                 --------------------------
	.section	.text.Run,"ax",@progbits
	.align	128
        .global         Run
        .type           Run,@function
        .size           Run,(.L_x_12 - Run)
        .other          Run,@"STO_CUDA_ENTRY STV_DEFAULT"
Run:
.text.Run:
[----:B------:R-:W-:Y:S08]  /*0000*/  LDC R1, c[0x0][0x37c] ;  /* 0x0000df00ff017b82 */ /* 0x000ff00000000800 */
[----:B------:R-:W0:Y:S01]  /*0010*/  LDC.64 R4, c[0x0][0x3a0] ;  /* 0x0000e800ff047b82 */ /* 0x000e220000000a00 */
[----:B------:R-:W1:Y:S01]  /*0020*/  S2R R8, SR_TID.X ;  /* 0x0000000000087919 */ /* 0x000e620000002100 */
[----:B------:R-:W2:Y:S06]  /*0030*/  LDCU UR9, c[0x0][0x390] ;  /* 0x00007200ff0977ac */ /* 0x000eac0008000800 */
[----:B------:R-:W1:Y:S08]  /*0040*/  S2UR UR4, SR_CTAID.X ;  /* 0x00000000000479c3 */ /* 0x000e700000002500 */
[----:B------:R-:W1:Y:S01]  /*0050*/  LDC R9, c[0x0][0x360] ;  /* 0x0000d800ff097b82 */ /* 0x000e620000000800 */
[----:B0-----:R-:W-:-:S05]  /*0060*/  IMAD R2, R5, R4, RZ ;  /* 0x0000000405027224 */ /* 0x001fca00078e02ff */
[----:B------:R-:W-:-:S04]  /*0070*/  IABS R11, R2 ;  /* 0x00000002000b7213 */ /* 0x000fc80000000000 */
[----:B------:R-:W0:Y:S01]  /*0080*/  I2F.RP R0, R11 ;  /* 0x0000000b00007306 */ /* 0x000e220000209400 */
[----:B-1----:R-:W-:-:S07]  /*0090*/  IMAD R9, R9, UR4, R8 ;  /* 0x0000000409097c24 */ /* 0x002fce000f8e0208 */
[----:B0-----:R-:W0:Y:S02]  /*00a0*/  MUFU.RCP R0, R0 ;  /* 0x0000000000007308 */ /* 0x001e240000001000 */
[----:B0-----:R-:W-:Y:S02]  /*00b0*/  IADD3 R6, PT, PT, R0, 0xffffffe, RZ ;  /* 0x0ffffffe00067810 */ /* 0x001fe40007ffe0ff */
[----:B------:R-:W-:-:S04]  /*00c0*/  IABS R0, R2 ;  /* 0x0000000200007213 */ /* 0x000fc80000000000 */
[----:B------:R0:W1:Y:S01]  /*00d0*/  F2I.FTZ.U32.TRUNC.NTZ R7, R6 ;  /* 0x0000000600077305 */ /* 0x000062000021f000 */
[----:B------:R-:W-:Y:S01]  /*00e0*/  IADD3 R13, PT, PT, RZ, -R0, RZ ;  /* 0x80000000ff0d7210 */ /* 0x000fe20007ffe0ff */
[----:B0-----:R-:W-:Y:S01]  /*00f0*/  IMAD.MOV.U32 R6, RZ, RZ, RZ ;  /* 0x000000ffff067224 */ /* 0x001fe200078e00ff */
[----:B-1----:R-:W-:-:S05]  /*0100*/  IADD3 R10, PT, PT, RZ, -R7, RZ ;  /* 0x80000007ff0a7210 */ /* 0x002fca0007ffe0ff */
[----:B------:R-:W-:Y:S01]  /*0110*/  IMAD R3, R10, R11, RZ ;  /* 0x0000000b0a037224 */ /* 0x000fe200078e02ff */
[----:B------:R-:W-:-:S03]  /*0120*/  IABS R10, R9 ;  /* 0x00000009000a7213 */ /* 0x000fc60000000000 */
[----:B------:R-:W-:Y:S01]  /*0130*/  IMAD.HI.U32 R7, R7, R3, R6 ;  /* 0x0000000307077227 */ /* 0x000fe200078e0006 */
[----:B------:R-:W-:-:S04]  /*0140*/  IABS R3, R4 ;  /* 0x0000000400037213 */ /* 0x000fc80000000000 */
[----:B------:R-:W0:Y:S01]  /*0150*/  I2F.RP R8, R3 ;  /* 0x0000000300087306 */ /* 0x000e220000209400 */
[----:B------:R-:W-:-:S04]  /*0160*/  IMAD.HI.U32 R0, R7, R10, RZ ;  /* 0x0000000a07007227 */ /* 0x000fc800078e00ff */
[----:B------:R-:W-:-:S05]  /*0170*/  IMAD R6, R0, R13, R10 ;  /* 0x0000000d00067224 */ /* 0x000fca00078e020a */
[----:B------:R-:W-:Y:S01]  /*0180*/  ISETP.GT.U32.AND P1, PT, R11, R6, PT ;  /* 0x000000060b00720c */ /* 0x000fe20003f24070 */
[----:B0-----:R-:W0:-:S12]  /*0190*/  MUFU.RCP R8, R8 ;  /* 0x0000000800087308 */ /* 0x001e180000001000 */
[-C--:B------:R-:W-:Y:S02]  /*01a0*/  @!P1 IADD3 R6, PT, PT, R6, -R11.reuse, RZ ;  /* 0x8000000b06069210 */ /* 0x080fe40007ffe0ff */
[----:B------:R-:W-:Y:S02]  /*01b0*/  @!P1 IADD3 R0, PT, PT, R0, 0x1, RZ ;  /* 0x0000000100009810 */ /* 0x000fe40007ffe0ff */
[----:B------:R-:W-:Y:S02]  /*01c0*/  ISETP.GE.U32.AND P0, PT, R6, R11, PT ;  /* 0x0000000b0600720c */ /* 0x000fe40003f06070 */
[----:B------:R-:W-:Y:S02]  /*01d0*/  LOP3.LUT R6, R9, R2, RZ, 0x3c, !PT ;  /* 0x0000000209067212 */ /* 0x000fe400078e3cff */
[----:B------:R-:W-:Y:S02]  /*01e0*/  ISETP.NE.AND P1, PT, R2, RZ, PT ;  /* 0x000000ff0200720c */ /* 0x000fe40003f25270 */
[----:B------:R-:W-:Y:S01]  /*01f0*/  ISETP.GE.AND P2, PT, R6, RZ, PT ;  /* 0x000000ff0600720c */ /* 0x000fe20003f46270 */
[----:B0-----:R-:W-:-:S04]  /*0200*/  VIADD R6, R8, 0xffffffe ;  /* 0x0ffffffe08067836 */ /* 0x001fc80000000000 */
[----:B------:R0:W1:Y:S02]  /*0210*/  F2I.FTZ.U32.TRUNC.NTZ R7, R6 ;  /* 0x0000000600077305 */ /* 0x000064000021f000 */
[----:B------:R-:W-:-:S06]  /*0220*/  @P0 IADD3 R0, PT, PT, R0, 0x1, RZ ;  /* 0x0000000100000810 */ /* 0x000fcc0007ffe0ff */
[----:B------:R-:W-:Y:S01]  /*0230*/  @!P2 IMAD.MOV R0, RZ, RZ, -R0 ;  /* 0x000000ffff00a224 */ /* 0x000fe200078e0a00 */
[----:B------:R-:W-:Y:S01]  /*0240*/  @!P1 LOP3.LUT R0, RZ, R2, RZ, 0x33, !PT ;  /* 0x00000002ff009212 */ /* 0x000fe200078e33ff */
[----:B0-----:R-:W-:-:S03]  /*0250*/  IMAD.MOV.U32 R6, RZ, RZ, RZ ;  /* 0x000000ffff067224 */ /* 0x001fc600078e00ff */
[----:B------:R-:W-:Y:S02]  /*0260*/  IADD3 R8, PT, PT, -R0, RZ, RZ ;  /* 0x000000ff00087210 */ /* 0x000fe40007ffe1ff */
[----:B-1----:R-:W-:-:S03]  /*0270*/  IADD3 R10, PT, PT, RZ, -R7, RZ ;  /* 0x80000007ff0a7210 */ /* 0x002fc60007ffe0ff */
[----:B------:R-:W-:Y:S02]  /*0280*/  IMAD R11, R2, R8, R9 ;  /* 0x00000008020b7224 */ /* 0x000fe400078e0209 */
[----:B------:R-:W-:-:S03]  /*0290*/  IMAD R9, R10, R3, RZ ;  /* 0x000000030a097224 */ /* 0x000fc600078e02ff */
[----:B------:R-:W-:Y:S01]  /*02a0*/  IABS R2, R11 ;  /* 0x0000000b00027213 */ /* 0x000fe20000000000 */
[----:B------:R-:W-:-:S03]  /*02b0*/  IMAD.HI.U32 R6, R7, R9, R6 ;  /* 0x0000000907067227 */ /* 0x000fc600078e0006 */
[----:B------:R-:W-:-:S05]  /*02c0*/  MOV R7, R2 ;  /* 0x0000000200077202 */ /* 0x000fca0000000f00 */
[----:B------:R-:W-:-:S05]  /*02d0*/  IMAD.HI.U32 R2, R6, R7, RZ ;  /* 0x0000000706027227 */ /* 0x000fca00078e00ff */
[----:B------:R-:W-:-:S05]  /*02e0*/  IADD3 R6, PT, PT, -R2, RZ, RZ ;  /* 0x000000ff02067210 */ /* 0x000fca0007ffe1ff */
[----:B------:R-:W-:-:S05]  /*02f0*/  IMAD R6, R3, R6, R7 ;  /* 0x0000000603067224 */ /* 0x000fca00078e0207 */
[----:B------:R-:W-:-:S13]  /*0300*/  ISETP.GT.U32.AND P1, PT, R3, R6, PT ;  /* 0x000000060300720c */ /* 0x000fda0003f24070 */
[----:B------:R-:W-:Y:S01]  /*0310*/  @!P1 IMAD.IADD R6, R6, 0x1, -R3 ;  /* 0x0000000106069824 */ /* 0x000fe200078e0a03 */
[----:B------:R-:W-:Y:S02]  /*0320*/  @!P1 IADD3 R2, PT, PT, R2, 0x1, RZ ;  /* 0x0000000102029810 */ /* 0x000fe40007ffe0ff */
[----:B------:R-:W-:Y:S02]  /*0330*/  ISETP.NE.AND P1, PT, R4, RZ, PT ;  /* 0x000000ff0400720c */ /* 0x000fe40003f25270 */
[----:B------:R-:W-:Y:S02]  /*0340*/  ISETP.GE.U32.AND P0, PT, R6, R3, PT ;  /* 0x000000030600720c */ /* 0x000fe40003f06070 */
[----:B------:R-:W-:-:S04]  /*0350*/  LOP3.LUT R3, R11, R4, RZ, 0x3c, !PT ;  /* 0x000000040b037212 */ /* 0x000fc800078e3cff */
[----:B------:R-:W-:-:S07]  /*0360*/  ISETP.GE.AND P2, PT, R3, RZ, PT ;  /* 0x000000ff0300720c */ /* 0x000fce0003f46270 */
[----:B------:R-:W-:-:S06]  /*0370*/  @P0 IADD3 R2, PT, PT, R2, 0x1, RZ ;  /* 0x0000000102020810 */ /* 0x000fcc0007ffe0ff */
[----:B------:R-:W-:Y:S01]  /*0380*/  @!P2 IMAD.MOV R2, RZ, RZ, -R2 ;  /* 0x000000ffff02a224 */ /* 0x000fe200078e0a02 */
[----:B------:R-:W-:-:S04]  /*0390*/  @!P1 LOP3.LUT R2, RZ, R4, RZ, 0x33, !PT ;  /* 0x00000004ff029212 */ /* 0x000fc800078e33ff */
[----:B------:R-:W-:-:S04]  /*03a0*/  ISETP.GE.AND P0, PT, R2, R5, PT ;  /* 0x000000050200720c */ /* 0x000fc80003f06270 */
[----:B--2---:R-:W-:-:S04]  /*03b0*/  ISETP.GE.OR P0, PT, R0, UR9, P0 ;  /* 0x0000000900007c0c */ /* 0x004fc80008706670 */
[----:B------:R-:W-:-:S13]  /*03c0*/  ISETP.LT.OR P0, PT, R4, RZ, P0 ;  /* 0x000000ff0400720c */ /* 0x000fda0000701670 */
[----:B------:R-:W-:Y:S05]  /*03d0*/  @P0 EXIT ;  /* 0x000000000000094d */ /* 0x000fea0003800000 */
[----:B------:R-:W0:Y:S01]  /*03e0*/  LDCU UR5, c[0x0][0x3c0] ;  /* 0x00007800ff0577ac */ /* 0x000e220008000800 */
[----:B------:R-:W-:Y:S02]  /*03f0*/  IADD3 R3, PT, PT, -R2, RZ, RZ ;  /* 0x000000ff02037210 */ /* 0x000fe40007ffe1ff */
[----:B------:R-:W-:Y:S01]  /*0400*/  CS2R R16, SRZ ;  /* 0x0000000000107805 */ /* 0x000fe2000001ff00 */
[----:B------:R-:W1:Y:S02]  /*0410*/  LDCU UR4, c[0x0][0x38c] ;  /* 0x00007180ff0477ac */ /* 0x000e640008000800 */
[----:B------:R-:W-:Y:S01]  /*0420*/  IMAD R3, R4, R3, R11 ;  /* 0x0000000304037224 */ /* 0x000fe200078e020b */
[----:B------:R-:W2:Y:S01]  /*0430*/  LDCU.64 UR10, c[0x0][0x358] ;  /* 0x00006b00ff0a77ac */ /* 0x000ea20008000a00 */
[----:B0-----:R-:W-:-:S04]  /*0440*/  UISETP.GE.AND UP0, UPT, UR5, 0x1, UPT ;  /* 0x000000010500788c */ /* 0x001fc8000bf06270 */
[----:B-1----:R-:W-:-:S09]  /*0450*/  UISETP.LT.OR UP0, UPT, UR4, 0x1, !UP0 ;  /* 0x000000010400788c */ /* 0x002fd2000c701670 */
[----:B--2---:R-:W-:Y:S05]  /*0460*/  BRA.U UP0, `(.L_x_0) ;  /* 0x0000001100247547 */ /* 0x004fea000b800000 */
[----:B------:R-:W0:Y:S01]  /*0470*/  LDC R5, c[0x0][0x388] ;  /* 0x0000e200ff057b82 */ /* 0x000e220000000800 */
[----:B------:R-:W-:Y:S01]  /*0480*/  UIMAD UR4, UR9, UR4, URZ ;  /* 0x00000004090472a4 */ /* 0x000fe2000f8e02ff */
[----:B------:R-:W-:Y:S01]  /*0490*/  HFMA2 R6, -RZ, RZ, 0, 0 ;  /* 0x00000000ff067431 */ /* 0x000fe200000001ff */
[----:B------:R-:W-:Y:S01]  /*04a0*/  CS2R R16, SRZ ;  /* 0x0000000000107805 */ /* 0x000fe2000001ff00 */
[----:B------:R-:W-:-:S03]  /*04b0*/  ULOP3.LUT UR5, UR5, 0x7ffffff8, URZ, 0xc0, !UPT ;  /* 0x7ffffff805057892 */ /* 0x000fc6000f8ec0ff */
[----:B0-----:R-:W-:-:S09]  /*04c0*/  IMAD R5, R5, UR4, RZ ;  /* 0x0000000405057c24 */ /* 0x001fd2000f8e02ff */
.L_x_10:
[----:B------:R-:W0:Y:S01]  /*04d0*/  LDC.64 R8, c[0x0][0x380] ;  /* 0x0000e000ff087b82 */ /* 0x000e220000000a00 */
[----:B------:R-:W-:Y:S01]  /*04e0*/  BSSY.RECONVERGENT B0, `(.L_x_1) ;  /* 0x00000fd000007945 */ /* 0x000fe20003800200 */
[----:B0-----:R-:W-:Y:S02]  /*04f0*/  IABS R13, R9 ;  /* 0x00000009000d7213 */ /* 0x001fe40000000000 */
[----:B------:R-:W-:Y:S02]  /*0500*/  IADD3 R12, PT, PT, R2, R8, -R6 ;  /* 0x00000008020c7210 */ /* 0x000fe40007ffe806 */
[----:B------:R-:W0:Y:S02]  /*0510*/  I2F.RP R4, R13 ;  /* 0x0000000d00047306 */ /* 0x000e240000209400 */
[----:B------:R-:W-:Y:S02]  /*0520*/  IABS R8, R12 ;  /* 0x0000000c00087213 */ /* 0x000fe40000000000 */
[----:B------:R-:W-:-:S04]  /*0530*/  ISETP.GE.AND P2, PT, R12, RZ, PT ;  /* 0x000000ff0c00720c */ /* 0x000fc80003f46270 */
[----:B0-----:R-:W0:Y:S02]  /*0540*/  MUFU.RCP R4, R4 ;  /* 0x0000000400047308 */ /* 0x001e240000001000 */
[----:B0-----:R-:W-:-:S06]  /*0550*/  VIADD R10, R4, 0xffffffe ;  /* 0x0ffffffe040a7836 */ /* 0x001fcc0000000000 */
[----:B------:R0:W1:Y:S02]  /*0560*/  F2I.FTZ.U32.TRUNC.NTZ R11, R10 ;  /* 0x0000000a000b7305 */ /* 0x000064000021f000 */
[----:B0-----:R-:W-:Y:S02]  /*0570*/  MOV R10, RZ ;  /* 0x000000ff000a7202 */ /* 0x001fe40000000f00 */
[----:B-1----:R-:W-:-:S05]  /*0580*/  IADD3 R14, PT, PT, RZ, -R11, RZ ;  /* 0x8000000bff0e7210 */ /* 0x002fca0007ffe0ff */
[----:B------:R-:W-:-:S04]  /*0590*/  IMAD R7, R14, R13, RZ ;  /* 0x0000000d0e077224 */ /* 0x000fc800078e02ff */
[----:B------:R-:W-:-:S06]  /*05a0*/  IMAD.HI.U32 R11, R11, R7, R10 ;  /* 0x000000070b0b7227 */ /* 0x000fcc00078e000a */
[----:B------:R-:W-:-:S04]  /*05b0*/  IMAD.HI.U32 R11, R11, R8, RZ ;  /* 0x000000080b0b7227 */ /* 0x000fc800078e00ff */
[----:B------:R-:W-:-:S04]  /*05c0*/  IMAD.MOV R4, RZ, RZ, -R11 ;  /* 0x000000ffff047224 */ /* 0x000fc800078e0a0b */
[----:B------:R-:W-:Y:S01]  /*05d0*/  IMAD R4, R13, R4, R8 ;  /* 0x000000040d047224 */ /* 0x000fe200078e0208 */
[----:B------:R-:W-:-:S04]  /*05e0*/  LOP3.LUT R8, RZ, R9, RZ, 0x33, !PT ;  /* 0x00000009ff087212 */ /* 0x000fc800078e33ff */
[----:B------:R-:W-:-:S13]  /*05f0*/  ISETP.GT.U32.AND P0, PT, R13, R4, PT ;  /* 0x000000040d00720c */ /* 0x000fda0003f04070 */
[----:B------:R-:W-:-:S04]  /*0600*/  @!P0 IADD3 R4, PT, PT, R4, -R13, RZ ;  /* 0x8000000d04048210 */ /* 0x000fc80007ffe0ff */
[----:B------:R-:W-:Y:S02]  /*0610*/  ISETP.GT.U32.AND P1, PT, R13, R4, PT ;  /* 0x000000040d00720c */ /* 0x000fe40003f24070 */
[----:B------:R-:W-:-:S04]  /*0620*/  IADD3 R7, PT, PT, R4, -R13, RZ ;  /* 0x8000000d04077210 */ /* 0x000fc80007ffe0ff */
[----:B------:R-:W-:Y:S02]  /*0630*/  SEL R7, R7, R4, !P1 ;  /* 0x0000000407077207 */ /* 0x000fe40004800000 */
[----:B------:R-:W-:-:S03]  /*0640*/  ISETP.NE.AND P1, PT, R9, RZ, PT ;  /* 0x000000ff0900720c */ /* 0x000fc60003f25270 */
[----:B------:R-:W-:-:S05]  /*0650*/  @!P2 IMAD.MOV R7, RZ, RZ, -R7 ;  /* 0x000000ffff07a224 */ /* 0x000fca00078e0a07 */
[----:B------:R-:W-:-:S04]  /*0660*/  SEL R7, R8, R7, !P1 ;  /* 0x0000000708077207 */ /* 0x000fc80004800000 */
[----:B------:R-:W-:-:S13]  /*0670*/  ISETP.NE.AND P2, PT, R7, RZ, PT ;  /* 0x000000ff0700720c */ /* 0x000fda0003f45270 */
[----:B------:R-:W-:Y:S05]  /*0680*/  @P2 BRA `(.L_x_2) ;  /* 0x0000000c00882947 */ /* 0x000fea0003800000 */
[----:B------:R-:W-:Y:S01]  /*0690*/  ISETP.GE.U32.AND P2, PT, R4, R13, PT ;  /* 0x0000000d0400720c */ /* 0x000fe20003f46070 */
[----:B------:R-:W0:Y:S01]  /*06a0*/  LDCU UR6, c[0x0][0x388] ;  /* 0x00007100ff0677ac */ /* 0x000e220008000800 */
[----:B------:R-:W-:Y:S02]  /*06b0*/  LOP3.LUT R9, R12, R9, RZ, 0x3c, !PT ;  /* 0x000000090c097212 */ /* 0x000fe400078e3cff */
[----:B------:R-:W-:Y:S01]  /*06c0*/  @!P0 IADD3 R11, PT, PT, R11, 0x1, RZ ;  /* 0x000000010b0b8810 */ /* 0x000fe20007ffe0ff */
[----:B------:R-:W1:Y:S01]  /*06d0*/  LDCU UR4, c[0x0][0x3bc] ;  /* 0x00007780ff0477ac */ /* 0x000e620008000800 */
[----:B------:R-:W-:-:S07]  /*06e0*/  ISETP.GE.AND P3, PT, R9, RZ, PT ;  /* 0x000000ff0900720c */ /* 0x000fce0003f66270 */
[----:B------:R-:W-:-:S06]  /*06f0*/  @P2 IADD3 R11, PT, PT, R11, 0x1, RZ ;  /* 0x000000010b0b2810 */ /* 0x000fcc0007ffe0ff */
[----:B------:R-:W-:Y:S01]  /*0700*/  @!P3 IMAD.MOV R11, RZ, RZ, -R11 ;  /* 0x000000ffff0bb224 */ /* 0x000fe200078e0a0b */
[----:B0-----:R-:W-:-:S04]  /*0710*/  ISETP.LT.AND P0, PT, RZ, UR6, PT ;  /* 0x00000006ff007c0c */ /* 0x001fc8000bf01270 */
[----:B------:R-:W-:-:S04]  /*0720*/  SEL R7, R8, R11, !P1 ;  /* 0x0000000b08077207 */ /* 0x000fc80004800000 */
[----:B------:R-:W-:-:S04]  /*0730*/  ISETP.GT.AND P0, PT, R7, -0x1, P0 ;  /* 0xffffffff0700780c */ /* 0x000fc80000704270 */
[----:B-1----:R-:W-:-:S13]  /*0740*/  ISETP.LT.AND P0, PT, R7, UR4, P0 ;  /* 0x0000000407007c0c */ /* 0x002fda0008701270 */
[----:B------:R-:W-:Y:S05]  /*0750*/  @!P0 BRA `(.L_x_2) ;  /* 0x0000000c00548947 */ /* 0x000fea0003800000 */
[----:B------:R-:W0:Y:S01]  /*0760*/  LDC R11, c[0x0][0x38c] ;  /* 0x0000e300ff0b7b82 */ /* 0x000e220000000800 */
[----:B------:R-:W-:Y:S01]  /*0770*/  MOV R9, RZ ;  /* 0x000000ff00097202 */ /* 0x000fe20000000f00 */
[----:B0-----:R-:W-:-:S07]  /*0780*/  IMAD R8, R11, 0x7, R6 ;  /* 0x000000070b087824 */ /* 0x001fce00078e0206 */
.L_x_9:
[----:B------:R-:W0:Y:S01]  /*0790*/  LDC.64 R10, c[0x0][0x380] ;  /* 0x0000e000ff0a7b82 */ /* 0x000e220000000a00 */
[----:B------:R-:W-:Y:S01]  /*07a0*/  HFMA2 R12, -RZ, RZ, 0, 0 ;  /* 0x00000000ff0c7431 */ /* 0x000fe200000001ff */
[----:B------:R-:W-:Y:S01]  /*07b0*/  BSSY.RECONVERGENT B1, `(.L_x_3) ;  /* 0x00000cb000017945 */ /* 0x000fe20003800200 */
[----:B0-----:R-:W-:Y:S02]  /*07c0*/  IABS R4, R11 ;  /* 0x0000000b00047213 */ /* 0x001fe40000000000 */
[----:B------:R-:W-:Y:S02]  /*07d0*/  IADD3 R14, PT, PT, R3, R10, -R9 ;  /* 0x0000000a030e7210 */ /* 0x000fe40007ffe809 */
[----:B------:R-:W0:Y:S02]  /*07e0*/  I2F.RP R15, R4 ;  /* 0x00000004000f7306 */ /* 0x000e240000209400 */
[----:B------:R-:W-:Y:S02]  /*07f0*/  IABS R20, R14 ;  /* 0x0000000e00147213 */ /* 0x000fe40000000000 */
[----:B------:R-:W-:-:S04]  /*0800*/  ISETP.GE.AND P2, PT, R14, RZ, PT ;  /* 0x000000ff0e00720c */ /* 0x000fc80003f46270 */
[----:B0-----:R-:W0:Y:S02]  /*0810*/  MUFU.RCP R15, R15 ;  /* 0x0000000f000f7308 */ /* 0x001e240000001000 */
[----:B0-----:R-:W-:Y:S02]  /*0820*/  IADD3 R18, PT, PT, R15, 0xffffffe, RZ ;  /* 0x0ffffffe0f127810 */ /* 0x001fe40007ffe0ff */
[----:B------:R-:W-:-:S04]  /*0830*/  LOP3.LUT R15, RZ, R11, RZ, 0x33, !PT ;  /* 0x0000000bff0f7212 */ /* 0x000fc800078e33ff */
[----:B------:R-:W0:Y:S02]  /*0840*/  F2I.FTZ.U32.TRUNC.NTZ R13, R18 ;  /* 0x00000012000d7305 */ /* 0x000e24000021f000 */
[----:B0-----:R-:W-:-:S04]  /*0850*/  IMAD.MOV R19, RZ, RZ, -R13 ;  /* 0x000000ffff137224 */ /* 0x001fc800078e0a0d */
[----:B------:R-:W-:-:S04]  /*0860*/  IMAD R19, R19, R4, RZ ;  /* 0x0000000413137224 */ /* 0x000fc800078e02ff */
[----:B------:R-:W-:Y:S01]  /*0870*/  IMAD.HI.U32 R10, R13, R19, R12 ;  /* 0x000000130d0a7227 */ /* 0x000fe200078e000c */
[----:B------:R-:W-:-:S05]  /*0880*/  MOV R13, R20 ;  /* 0x00000014000d7202 */ /* 0x000fca0000000f00 */
[----:B------:R-:W-:-:S04]  /*0890*/  IMAD.HI.U32 R10, R10, R13, RZ ;  /* 0x0000000d0a0a7227 */ /* 0x000fc800078e00ff */
[----:B------:R-:W-:-:S04]  /*08a0*/  IMAD.MOV R12, RZ, RZ, -R10 ;  /* 0x000000ffff0c7224 */ /* 0x000fc800078e0a0a */
[----:B------:R-:W-:-:S05]  /*08b0*/  IMAD R13, R4, R12, R13 ;  /* 0x0000000c040d7224 */ /* 0x000fca00078e020d */
        /* <DEDUP_REMOVED lines=11> */
[----:B------:R-:W0:Y:S01]  /*0970*/  LDC R20, c[0x0][0x3b8] ;  /* 0x0000ee00ff147b82 */ /* 0x000e220000000800 */
[----:B------:R-:W-:Y:S02]  /*0980*/  LOP3.LUT R11, R14, R11, RZ, 0x3c, !PT ;  /* 0x0000000b0e0b7212 */ /* 0x000fe400078e3cff */
[----:B------:R-:W-:Y:S02]  /*0990*/  @!P0 IADD3 R10, PT, PT, R10, 0x1, RZ ;  /* 0x000000010a0a8810 */ /* 0x000fe40007ffe0ff */
[----:B------:R-:W-:-:S07]  /*09a0*/  ISETP.GE.AND P3, PT, R11, RZ, PT ;  /* 0x000000ff0b00720c */ /* 0x000fce0003f66270 */
[----:B------:R-:W-:-:S06]  /*09b0*/  @P2 IADD3 R10, PT, PT, R10, 0x1, RZ ;  /* 0x000000010a0a2810 */ /* 0x000fcc0007ffe0ff */
[----:B------:R-:W-:-:S05]  /*09c0*/  @!P3 IMAD.MOV R10, RZ, RZ, -R10 ;  /* 0x000000ffff0ab224 */ /* 0x000fca00078e0a0a */
[----:B------:R-:W-:-:S04]  /*09d0*/  SEL R11, R15, R10, !P1 ;  /* 0x0000000a0f0b7207 */ /* 0x000fc80004800000 */
[----:B0-----:R-:W-:-:S04]  /*09e0*/  ISETP.GE.AND P0, PT, R11, R20, PT ;  /* 0x000000140b00720c */ /* 0x001fc80003f06270 */
[----:B------:R-:W-:-:S13]  /*09f0*/  ISETP.LT.OR P0, PT, R11, RZ, P0 ;  /* 0x000000ff0b00720c */ /* 0x000fda0000701670 */
[----:B------:R-:W-:Y:S05]  /*0a00*/  @P0 BRA `(.L_x_4) ;  /* 0x0000000800940947 */ /* 0x000fea0003800000 */
[----:B------:R-:W0:Y:S01]  /*0a10*/  LDCU UR4, c[0x0][0x3c0] ;  /* 0x00007800ff0477ac */ /* 0x000e220008000800 */
[----:B------:R-:W-:Y:S01]  /*0a20*/  IMAD R20, R7, R20, R11 ;  /* 0x0000001407147224 */ /* 0x000fe200078e020b */
[----:B0-----:R-:W-:-:S03]  /*0a30*/  UISETP.GE.U32.AND UP0, UPT, UR4, 0x8, UPT ;  /* 0x000000080400788c */ /* 0x001fc6000bf06070 */
[----:B------:R-:W-:Y:S01]  /*0a40*/  IMAD R20, R20, UR4, RZ ;  /* 0x0000000414147c24 */ /* 0x000fe2000f8e02ff */
[----:B------:R-:W-:-:S05]  /*0a50*/  UMOV UR4, URZ ;  /* 0x000000ff00047c82 */ /* 0x000fca0008000000 */
[----:B------:R-:W-:Y:S05]  /*0a60*/  BRA.U !UP0, `(.L_x_5) ;  /* 0x00000005082c7547 */ /* 0x000fea000b800000 */
[----:B------:R-:W0:Y:S01]  /*0a70*/  LDC R13, c[0x0][0x38c] ;  /* 0x0000e300ff0d7b82 */ /* 0x000e220000000800 */
[----:B------:R-:W1:Y:S01]  /*0a80*/  LDCU UR6, c[0x0][0x388] ;  /* 0x00007100ff0677ac */ /* 0x000e620008000800 */
[----:B------:R-:W-:Y:S01]  /*0a90*/  MOV R28, R20 ;  /* 0x00000014001c7202 */ /* 0x000fe20000000f00 */
[----:B------:R-:W2:Y:S01]  /*0aa0*/  LDCU UR7, c[0x0][0x390] ;  /* 0x00007200ff0777ac */ /* 0x000ea20008000800 */
[----:B------:R-:W-:Y:S01]  /*0ab0*/  UIADD3 UR4, UPT, UPT, -UR5, URZ, URZ ;  /* 0x000000ff05047290 */ /* 0x000fe2000fffe1ff */
[--C-:B-1----:R-:W-:Y:S02]  /*0ac0*/  IMAD R11, R8, UR6, R9.reuse ;  /* 0x00000006080b7c24 */ /* 0x102fe4000f8e0209 */
[C---:B------:R-:W-:Y:S02]  /*0ad0*/  IMAD R21, R6.reuse, UR6, R9 ;  /* 0x0000000606157c24 */ /* 0x040fe4000f8e0209 */
[----:B--2---:R-:W-:Y:S01]  /*0ae0*/  IMAD R22, R11, UR7, R0 ;  /* 0x000000070b167c24 */ /* 0x004fe2000f8e0200 */
[----:B0-----:R-:W-:Y:S01]  /*0af0*/  IADD3 R4, PT, PT, R6, R13, RZ ;  /* 0x0000000d06047210 */ /* 0x001fe20007ffe0ff */
[C-C-:B------:R-:W-:Y:S01]  /*0b00*/  IMAD R10, R13.reuse, 0x2, R6.reuse ;  /* 0x000000020d0a7824 */ /* 0x140fe200078e0206 */
[C---:B------:R-:W-:Y:S01]  /*0b10*/  LEA R14, R13.reuse, R6, 0x2 ;  /* 0x000000060d0e7211 */ /* 0x040fe200078e10ff */
[----:B------:R-:W-:-:S02]  /*0b20*/  IMAD R12, R13, 0x3, R6 ;  /* 0x000000030d0c7824 */ /* 0x000fc400078e0206 */
[C-C-:B------:R-:W-:Y:S02]  /*0b30*/  IMAD R18, R13.reuse, 0x5, R6.reuse ;  /* 0x000000050d127824 */ /* 0x140fe400078e0206 */
[----:B------:R-:W-:Y:S02]  /*0b40*/  IMAD R24, R13, 0x6, R6 ;  /* 0x000000060d187824 */ /* 0x000fe400078e0206 */
[--C-:B------:R-:W-:Y:S02]  /*0b50*/  IMAD R11, R4, UR6, R9.reuse ;  /* 0x00000006040b7c24 */ /* 0x100fe4000f8e0209 */
[--C-:B------:R-:W-:Y:S02]  /*0b60*/  IMAD R23, R10, UR6, R9.reuse ;  /* 0x000000060a177c24 */ /* 0x100fe4000f8e0209 */
[--C-:B------:R-:W-:Y:S02]  /*0b70*/  IMAD R13, R12, UR6, R9.reuse ;  /* 0x000000060c0d7c24 */ /* 0x100fe4000f8e0209 */
[----:B------:R-:W-:-:S02]  /*0b80*/  IMAD R25, R14, UR6, R9 ;  /* 0x000000060e197c24 */ /* 0x000fc4000f8e0209 */
[--C-:B------:R-:W-:Y:S02]  /*0b90*/  IMAD R15, R18, UR6, R9.reuse ;  /* 0x00000006120f7c24 */ /* 0x100fe4000f8e0209 */
[----:B------:R-:W-:Y:S02]  /*0ba0*/  IMAD R27, R24, UR6, R9 ;  /* 0x00000006181b7c24 */ /* 0x000fe4000f8e0209 */
[--C-:B------:R-:W-:Y:S02]  /*0bb0*/  IMAD R21, R21, UR7, R0.reuse ;  /* 0x0000000715157c24 */ /* 0x100fe4000f8e0200 */
[--C-:B------:R-:W-:Y:S02]  /*0bc0*/  IMAD R4, R11, UR7, R0.reuse ;  /* 0x000000070b047c24 */ /* 0x100fe4000f8e0200 */
[--C-:B------:R-:W-:Y:S02]  /*0bd0*/  IMAD R23, R23, UR7, R0.reuse ;  /* 0x0000000717177c24 */ /* 0x100fe4000f8e0200 */
[----:B------:R-:W-:-:S02]  /*0be0*/  IMAD R24, R13, UR7, R0 ;  /* 0x000000070d187c24 */ /* 0x000fc4000f8e0200 */
[--C-:B------:R-:W-:Y:S02]  /*0bf0*/  IMAD R25, R25, UR7, R0.reuse ;  /* 0x0000000719197c24 */ /* 0x100fe4000f8e0200 */
[--C-:B------:R-:W-:Y:S02]  /*0c00*/  IMAD R26, R15, UR7, R0.reuse ;  /* 0x000000070f1a7c24 */ /* 0x100fe4000f8e0200 */
[----:B------:R-:W-:-:S07]  /*0c10*/  IMAD R27, R27, UR7, R0 ;  /* 0x000000071b1b7c24 */ /* 0x000fce000f8e0200 */
.L_x_6:
[----:B------:R-:W0:Y:S08]  /*0c20*/  LDC.64 R10, c[0x0][0x398] ;  /* 0x0000e600ff0a7b82 */ /* 0x000e300000000a00 */
[----:B------:R-:W1:Y:S01]  /*0c30*/  LDC.64 R12, c[0x0][0x3c8] ;  /* 0x0000f200ff0c7b82 */ /* 0x000e620000000a00 */
[----:B0-----:R-:W-:-:S06]  /*0c40*/  IMAD.WIDE R18, R21, 0x8, R10 ;  /* 0x0000000815127825 */ /* 0x001fcc00078e020a */
[----:B------:R-:W2:Y:S01]  /*0c50*/  LDG.E.64.CONSTANT R18, desc[UR10][R18.64] ;  /* 0x0000000a12127981 */ /* 0x000ea2000c1e9b00 */
[----:B-1----:R-:W-:-:S05]  /*0c60*/  IMAD.WIDE R12, R28, 0x8, R12 ;  /* 0x000000081c0c7825 */ /* 0x002fca00078e020c */
[----:B------:R-:W2:Y:S02]  /*0c70*/  LDG.E.64.CONSTANT R14, desc[UR10][R12.64] ;  /* 0x0000000a0c0e7981 */ /* 0x000ea4000c1e9b00 */
[----:B--2---:R-:W-:Y:S01]  /*0c80*/  DFMA R18, R14, R18, R16 ;  /* 0x000000120e12722b */ /* 0x004fe20000000010 */
[--C-:B------:R-:W-:Y:S01]  /*0c90*/  IMAD.WIDE R16, R4, 0x8, R10.reuse ;  /* 0x0000000804107825 */ /* 0x100fe200078e020a */
[----:B------:R-:W2:Y:S05]  /*0ca0*/  LDG.E.64.CONSTANT R14, desc[UR10][R12.64+0x8] ;  /* 0x0000080a0c0e7981 */ /* 0x000eaa000c1e9b00 */
[----:B------:R-:W2:Y:S02]  /*0cb0*/  LDG.E.64.CONSTANT R16, desc[UR10][R16.64] ;  /* 0x0000000a10107981 */ /* 0x000ea4000c1e9b00 */
[----:B--2---:R-:W-:Y:S01]  /*0cc0*/  DFMA R16, R14, R16, R18 ;  /* 0x000000100e10722b */ /* 0x004fe20000000012 */
[----:B------:R-:W-:-:S05]  /*0cd0*/  IMAD.WIDE R14, R23, 0x8, R10 ;  /* 0x00000008170e7825 */ /* 0x000fca00078e020a */
[----:B------:R-:W2:Y:S04]  /*0ce0*/  LDG.E.64.CONSTANT R18, desc[UR10][R14.64] ;  /* 0x0000000a0e127981 */ /* 0x000ea8000c1e9b00 */
[----:B------:R-:W2:Y:S02]  /*0cf0*/  LDG.E.64.CONSTANT R14, desc[UR10][R12.64+0x10] ;  /* 0x0000100a0c0e7981 */ /* 0x000ea4000c1e9b00 */
[----:B--2---:R-:W-:Y:S01]  /*0d00*/  DFMA R18, R14, R18, R16 ;  /* 0x000000120e12722b */ /* 0x004fe20000000010 */
[--C-:B------:R-:W-:Y:S01]  /*0d10*/  IMAD.WIDE R16, R24, 0x8, R10.reuse ;  /* 0x0000000818107825 */ /* 0x100fe200078e020a */
[----:B------:R-:W2:Y:S05]  /*0d20*/  LDG.E.64.CONSTANT R14, desc[UR10][R12.64+0x18] ;  /* 0x0000180a0c0e7981 */ /* 0x000eaa000c1e9b00 */
        /* <DEDUP_REMOVED lines=12> */
[----:B------:R-:W2:Y:S01]  /*0df0*/  LDG.E.64.CONSTANT R16, desc[UR10][R16.64] ;  /* 0x0000000a10107981 */ /* 0x000ea2000c1e9b00 */
[----:B------:R-:W-:-:S06]  /*0e00*/  IMAD.WIDE R10, R22, 0x8, R10 ;  /* 0x00000008160a7825 */ /* 0x000fcc00078e020a */
[----:B------:R-:W3:Y:S01]  /*0e10*/  LDG.E.64.CONSTANT R10, desc[UR10][R10.64] ;  /* 0x0000000a0a0a7981 */ /* 0x000ee2000c1e9b00 */
[----:B------:R-:W-:Y:S01]  /*0e20*/  UIADD3 UR4, UPT, UPT, UR4, 0x8, URZ ;  /* 0x0000000804047890 */ /* 0x000fe2000fffe0ff */
[----:B--2---:R-:W-:Y:S02]  /*0e30*/  DFMA R16, R18, R16, R14 ;  /* 0x000000101210722b */ /* 0x004fe4000000000e */
[----:B------:R-:W3:Y:S01]  /*0e40*/  LDG.E.64.CONSTANT R18, desc[UR10][R12.64+0x38] ;  /* 0x0000380a0c127981 */ /* 0x000ee2000c1e9b00 */
[----:B------:R-:W-:Y:S01]  /*0e50*/  UISETP.NE.AND UP0, UPT, UR4, URZ, UPT ;  /* 0x000000ff0400728c */ /* 0x000fe2000bf05270 */
[----:B------:R-:W-:Y:S01]  /*0e60*/  IADD3 R28, PT, PT, R28, 0x8, RZ ;  /* 0x000000081c1c7810 */ /* 0x000fe20007ffe0ff */
[C---:B------:R-:W-:Y:S01]  /*0e70*/  IMAD R4, R5.reuse, 0x8, R4 ;  /* 0x0000000805047824 */ /* 0x040fe200078e0204 */
[C---:B------:R-:W-:Y:S01]  /*0e80*/  LEA R23, R5.reuse, R23, 0x3 ;  /* 0x0000001705177211 */ /* 0x040fe200078e18ff */
[C---:B------:R-:W-:Y:S01]  /*0e90*/  IMAD R25, R5.reuse, 0x8, R25 ;  /* 0x0000000805197824 */ /* 0x040fe200078e0219 */
[C---:B------:R-:W-:Y:S01]  /*0ea0*/  LEA R24, R5.reuse, R24, 0x3 ;  /* 0x0000001805187211 */ /* 0x040fe200078e18ff */
[C---:B------:R-:W-:Y:S01]  /*0eb0*/  IMAD R22, R5.reuse, 0x8, R22 ;  /* 0x0000000805167824 */ /* 0x040fe200078e0216 */
[----:B------:R-:W-:-:S02]  /*0ec0*/  LEA R26, R5, R26, 0x3 ;  /* 0x0000001a051a7211 */ /* 0x000fc400078e18ff */
[C---:B------:R-:W-:Y:S02]  /*0ed0*/  LEA R27, R5.reuse, R27, 0x3 ;  /* 0x0000001b051b7211 */ /* 0x040fe400078e18ff */
[----:B------:R-:W-:Y:S01]  /*0ee0*/  LEA R21, R5, R21, 0x3 ;  /* 0x0000001505157211 */ /* 0x000fe200078e18ff */
[----:B---3--:R-:W-:Y:S01]  /*0ef0*/  DFMA R16, R18, R10, R16 ;  /* 0x0000000a1210722b */ /* 0x008fe20000000010 */
[----:B------:R-:W-:Y:S10]  /*0f00*/  BRA.U UP0, `(.L_x_6) ;  /* 0xfffffffd00447547 */ /* 0x000ff4000b83ffff */
[----:B------:R-:W-:-:S05]  /*0f10*/  UMOV UR4, UR5 ;  /* 0x0000000500047c82 */ /* 0x000fca0008000000 */
.L_x_5:
[----:B------:R-:W0:Y:S02]  /*0f20*/  LDCU UR6, c[0x0][0x3c0] ;  /* 0x00007800ff0677ac */ /* 0x000e240008000800 */
[----:B0-----:R-:W-:-:S04]  /*0f30*/  ULOP3.LUT UR7, UR6, 0x7, URZ, 0xc0, !UPT ;  /* 0x0000000706077892 */ /* 0x001fc8000f8ec0ff */
[----:B------:R-:W-:-:S09]  /*0f40*/  UISETP.NE.AND UP0, UPT, UR7, URZ, UPT ;  /* 0x000000ff0700728c */ /* 0x000fd2000bf05270 */
[----:B------:R-:W-:Y:S05]  /*0f50*/  BRA.U !UP0, `(.L_x_4) ;  /* 0x0000000508407547 */ /* 0x000fea000b800000 */
[----:B------:R-:W-:Y:S02]  /*0f60*/  ULOP3.LUT UR8, UR6, 0x3, URZ, 0xc0, !UPT ;  /* 0x0000000306087892 */ /* 0x000fe4000f8ec0ff */
[----:B------:R-:W-:Y:S02]  /*0f70*/  UIADD3 UR6, UPT, UPT, UR7, -0x1, URZ ;  /* 0xffffffff07067890 */ /* 0x000fe4000fffe0ff */
[----:B------:R-:W-:Y:S02]  /*0f80*/  UISETP.NE.AND UP1, UPT, UR8, URZ, UPT ;  /* 0x000000ff0800728c */ /* 0x000fe4000bf25270 */
[----:B------:R-:W-:-:S09]  /*0f90*/  UISETP.GE.U32.AND UP0, UPT, UR6, 0x3, UPT ;  /* 0x000000030600788c */ /* 0x000fd2000bf06070 */
[----:B------:R-:W-:Y:S05]  /*0fa0*/  BRA.U !UP0, `(.L_x_7) ;  /* 0x00000001088c7547 */ /* 0x000fea000b800000 */
[----:B------:R-:W0:Y:S01]  /*0fb0*/  LDC.64 R14, c[0x0][0x388] ;  /* 0x0000e200ff0e7b82 */ /* 0x000e220000000a00 */
[----:B------:R-:W1:Y:S01]  /*0fc0*/  LDCU UR6, c[0x0][0x390] ;  /* 0x00007200ff0677ac */ /* 0x000e620008000800 */
[----:B------:R-:W-:-:S06]  /*0fd0*/  IADD3 R19, PT, PT, R20, UR4, RZ ;  /* 0x0000000414137c10 */ /* 0x000fcc000fffe0ff */
[----:B------:R-:W2:Y:S08]  /*0fe0*/  LDC.64 R10, c[0x0][0x3c8] ;  /* 0x0000f200ff0a7b82 */ /* 0x000eb00000000a00 */
[----:B------:R-:W3:Y:S01]  /*0ff0*/  LDC.64 R12, c[0x0][0x398] ;  /* 0x0000e600ff0c7b82 */ /* 0x000ee20000000a00 */
[----:B0-----:R-:W-:-:S04]  /*1000*/  IMAD R4, R15, UR4, R6 ;  /* 0x000000040f047c24 */ /* 0x001fc8000f8e0206 */
[----:B------:R-:W-:-:S04]  /*1010*/  IMAD R21, R4, R14, R9 ;  /* 0x0000000e04157224 */ /* 0x000fc800078e0209 */
[----:B-1----:R-:W-:Y:S02]  /*1020*/  IMAD R21, R21, UR6, R0 ;  /* 0x0000000615157c24 */ /* 0x002fe4000f8e0200 */
[----:B--2---:R-:W-:-:S05]  /*1030*/  IMAD.WIDE R10, R19, 0x8, R10 ;  /* 0x00000008130a7825 */ /* 0x004fca00078e020a */
[----:B------:R-:W2:Y:S01]  /*1040*/  LDG.E.64.CONSTANT R24, desc[UR10][R10.64] ;  /* 0x0000000a0a187981 */ /* 0x000ea2000c1e9b00 */
[----:B---3--:R-:W-:-:S05]  /*1050*/  IMAD.WIDE R26, R21, 0x8, R12 ;  /* 0x00000008151a7825 */ /* 0x008fca00078e020c */
[----:B------:R0:W2:Y:S01]  /*1060*/  LDG.E.64.CONSTANT R22, desc[UR10][R26.64] ;  /* 0x0000000a1a167981 */ /* 0x0000a2000c1e9b00 */
[----:B------:R-:W-:-:S04]  /*1070*/  IMAD.IADD R4, R4, 0x1, R15 ;  /* 0x0000000104047824 */ /* 0x000fc800078e020f */
[C---:B------:R-:W-:Y:S01]  /*1080*/  IMAD R19, R4.reuse, R14, R9 ;  /* 0x0000000e04137224 */ /* 0x040fe200078e0209 */
[----:B------:R-:W-:-:S03]  /*1090*/  IADD3 R4, PT, PT, R4, R15, RZ ;  /* 0x0000000f04047210 */ /* 0x000fc60007ffe0ff */
[----:B------:R-:W-:Y:S02]  /*10a0*/  IMAD R19, R19, UR6, R0 ;  /* 0x0000000613137c24 */ /* 0x000fe4000f8e0200 */
[C---:B------:R-:W-:Y:S02]  /*10b0*/  IMAD R21, R4.reuse, R14, R9 ;  /* 0x0000000e04157224 */ /* 0x040fe400078e0209 */
[----:B------:R-:W-:Y:S01]  /*10c0*/  IMAD.WIDE R18, R19, 0x8, R12 ;  /* 0x0000000813127825 */ /* 0x000fe200078e020c */
[----:B------:R-:W-:-:S03]  /*10d0*/  IADD3 R15, PT, PT, R4, R15, RZ ;  /* 0x0000000f040f7210 */ /* 0x000fc60007ffe0ff */
[----:B------:R-:W-:Y:S02]  /*10e0*/  IMAD R21, R21, UR6, R0 ;  /* 0x0000000615157c24 */ /* 0x000fe4000f8e0200 */
[----:B------:R-:W3:Y:S01]  /*10f0*/  LDG.E.64.CONSTANT R18, desc[UR10][R18.64] ;  /* 0x0000000a12127981 */ /* 0x000ee2000c1e9b00 */
[----:B0-----:R-:W-:Y:S02]  /*1100*/  IMAD R27, R15, R14, R9 ;  /* 0x0000000e0f1b7224 */ /* 0x001fe400078e0209 */
[----:B------:R-:W-:-:S04]  /*1110*/  IMAD.WIDE R14, R21, 0x8, R12 ;  /* 0x00000008150e7825 */ /* 0x000fc800078e020c */
[----:B------:R-:W-:Y:S02]  /*1120*/  IMAD R27, R27, UR6, R0 ;  /* 0x000000061b1b7c24 */ /* 0x000fe4000f8e0200 */
[----:B------:R-:W4:Y:S02]  /*1130*/  LDG.E.64.CONSTANT R14, desc[UR10][R14.64] ;  /* 0x0000000a0e0e7981 */ /* 0x000f24000c1e9b00 */
[----:B------:R-:W-:Y:S02]  /*1140*/  IMAD.WIDE R12, R27, 0x8, R12 ;  /* 0x000000081b0c7825 */ /* 0x000fe400078e020c */
[----:B------:R-:W5:Y:S04]  /*1150*/  LDG.E.64.CONSTANT R26, desc[UR10][R10.64+0x18] ;  /* 0x0000180a0a1a7981 */ /* 0x000f68000c1e9b00 */
[----:B------:R-:W5:Y:S01]  /*1160*/  LDG.E.64.CONSTANT R12, desc[UR10][R12.64] ;  /* 0x0000000a0c0c7981 */ /* 0x000f62000c1e9b00 */
[----:B--2---:R-:W-:-:S03]  /*1170*/  DFMA R22, R24, R22, R16 ;  /* 0x000000161816722b */ /* 0x004fc60000000010 */
[----:B------:R-:W3:Y:S04]  /*1180*/  LDG.E.64.CONSTANT R16, desc[UR10][R10.64+0x8] ;  /* 0x0000080a0a107981 */ /* 0x000ee8000c1e9b00 */
[----:B------:R-:W4:Y:S01]  /*1190*/  LDG.E.64.CONSTANT R24, desc[UR10][R10.64+0x10] ;  /* 0x0000100a0a187981 */ /* 0x000f22000c1e9b00 */
[----:B------:R-:W-:Y:S01]  /*11a0*/  UIADD3 UR4, UPT, UPT, UR4, 0x4, URZ ;  /* 0x0000000404047890 */ /* 0x000fe2000fffe0ff */
[----:B---3--:R-:W-:-:S08]  /*11b0*/  DFMA R16, R16, R18, R22 ;  /* 0x000000121010722b */ /* 0x008fd00000000016 */
[----:B----4-:R-:W-:-:S08]  /*11c0*/  DFMA R16, R24, R14, R16 ;  /* 0x0000000e1810722b */ /* 0x010fd00000000010 */
[----:B-----5:R-:W-:-:S11]  /*11d0*/  DFMA R16, R26, R12, R16 ;  /* 0x0000000c1a10722b */ /* 0x020fd60000000010 */
.L_x_7:
[----:B------:R-:W-:Y:S05]  /*11e0*/  BRA.U !UP1, `(.L_x_4) ;  /* 0x00000001099c7547 */ /* 0x000fea000b800000 */
[----:B------:R-:W0:Y:S01]  /*11f0*/  LDCU UR6, c[0x0][0x3c0] ;  /* 0x00007800ff0677ac */ /* 0x000e220008000800 */
[----:B------:R-:W-:Y:S02]  /*1200*/  UISETP.NE.AND UP0, UPT, UR8, 0x1, UPT ;  /* 0x000000010800788c */ /* 0x000fe4000bf05270 */
[----:B0-----:R-:W-:-:S07]  /*1210*/  ULOP3.LUT UP1, URZ, UR6, 0x1, URZ, 0xc0, !UPT ;  /* 0x0000000106ff7892 */ /* 0x001fce000f82c0ff */
[----:B------:R-:W-:Y:S05]  /*1220*/  BRA.U !UP0, `(.L_x_8) ;  /* 0x0000000108547547 */ /* 0x000fea000b800000 */
[----:B------:R-:W0:Y:S01]  /*1230*/  LDC.64 R10, c[0x0][0x388] ;  /* 0x0000e200ff0a7b82 */ /* 0x000e220000000a00 */
[----:B------:R-:W1:Y:S01]  /*1240*/  LDCU UR6, c[0x0][0x390] ;  /* 0x00007200ff0677ac */ /* 0x000e620008000800 */
[----:B------:R-:W-:-:S06]  /*1250*/  IADD3 R13, PT, PT, R20, UR4, RZ ;  /* 0x00000004140d7c10 */ /* 0x000fcc000fffe0ff */
[----:B------:R-:W2:Y:S08]  /*1260*/  LDC.64 R18, c[0x0][0x3c8] ;  /* 0x0000f200ff127b82 */ /* 0x000eb00000000a00 */
[----:B------:R-:W3:Y:S01]  /*1270*/  LDC.64 R14, c[0x0][0x398] ;  /* 0x0000e600ff0e7b82 */ /* 0x000ee20000000a00 */
[----:B0-----:R-:W-:-:S04]  /*1280*/  IMAD R4, R11, UR4, R6 ;  /* 0x000000040b047c24 */ /* 0x001fc8000f8e0206 */
[C---:B------:R-:W-:Y:S02]  /*1290*/  IMAD R21, R4.reuse, R10, R9 ;  /* 0x0000000a04157224 */ /* 0x040fe400078e0209 */
[----:B------:R-:W-:Y:S02]  /*12a0*/  IMAD.IADD R4, R4, 0x1, R11 ;  /* 0x0000000104047824 */ /* 0x000fe400078e020b */
[----:B-1----:R-:W-:Y:S02]  /*12b0*/  IMAD R21, R21, UR6, R0 ;  /* 0x0000000615157c24 */ /* 0x002fe4000f8e0200 */
[----:B--2---:R-:W-:-:S04]  /*12c0*/  IMAD.WIDE R18, R13, 0x8, R18 ;  /* 0x000000080d127825 */ /* 0x004fc800078e0212 */
[----:B------:R-:W-:Y:S02]  /*12d0*/  IMAD R23, R4, R10, R9 ;  /* 0x0000000a04177224 */ /* 0x000fe400078e0209 */
[----:B---3--:R-:W-:Y:S01]  /*12e0*/  IMAD.WIDE R12, R21, 0x8, R14 ;  /* 0x00000008150c7825 */ /* 0x008fe200078e020e */
[----:B------:R-:W2:Y:S03]  /*12f0*/  LDG.E.64.CONSTANT R10, desc[UR10][R18.64] ;  /* 0x0000000a120a7981 */ /* 0x000ea6000c1e9b00 */
[----:B------:R-:W-:Y:S02]  /*1300*/  IMAD R23, R23, UR6, R0 ;  /* 0x0000000617177c24 */ /* 0x000fe4000f8e0200 */
[----:B------:R-:W2:Y:S02]  /*1310*/  LDG.E.64.CONSTANT R12, desc[UR10][R12.64] ;  /* 0x0000000a0c0c7981 */ /* 0x000ea4000c1e9b00 */
[----:B------:R-:W-:-:S02]  /*1320*/  IMAD.WIDE R14, R23, 0x8, R14 ;  /* 0x00000008170e7825 */ /* 0x000fc400078e020e */
[----:B------:R-:W3:Y:S04]  /*1330*/  LDG.E.64.CONSTANT R22, desc[UR10][R18.64+0x8] ;  /* 0x0000080a12167981 */ /* 0x000ee8000c1e9b00 */
[----:B------:R-:W3:Y:S01]  /*1340*/  LDG.E.64.CONSTANT R14, desc[UR10][R14.64] ;  /* 0x0000000a0e0e7981 */ /* 0x000ee2000c1e9b00 */
[----:B------:R-:W-:Y:S01]  /*1350*/  UIADD3 UR4, UPT, UPT, UR4, 0x2, URZ ;  /* 0x0000000204047890 */ /* 0x000fe2000fffe0ff */
[----:B--2---:R-:W-:-:S08]  /*1360*/  DFMA R10, R10, R12, R16 ;  /* 0x0000000c0a0a722b */ /* 0x004fd00000000010 */
[----:B---3--:R-:W-:-:S11]  /*1370*/  DFMA R16, R22, R14, R10 ;  /* 0x0000000e1610722b */ /* 0x008fd6000000000a */
.L_x_8:
[----:B------:R-:W-:Y:S05]  /*1380*/  BRA.U !UP1, `(.L_x_4) ;  /* 0x0000000109347547 */ /* 0x000fea000b800000 */
[----:B------:R-:W0:Y:S01]  /*1390*/  LDC.64 R14, c[0x0][0x388] ;  /* 0x0000e200ff0e7b82 */ /* 0x000e220000000a00 */
[----:B------:R-:W1:Y:S07]  /*13a0*/  LDCU UR6, c[0x0][0x390] ;  /* 0x00007200ff0677ac */ /* 0x000e6e0008000800 */
[----:B------:R-:W2:Y:S08]  /*13b0*/  LDC.64 R12, c[0x0][0x3c8] ;  /* 0x0000f200ff0c7b82 */ /* 0x000eb00000000a00 */
[----:B------:R-:W3:Y:S01]  /*13c0*/  LDC.64 R10, c[0x0][0x398] ;  /* 0x0000e600ff0a7b82 */ /* 0x000ee20000000a00 */
[----:B0-----:R-:W-:Y:S01]  /*13d0*/  IMAD R4, R15, UR4, R6 ;  /* 0x000000040f047c24 */ /* 0x001fe2000f8e0206 */
[----:B------:R-:W-:-:S03]  /*13e0*/  IADD3 R15, PT, PT, R20, UR4, RZ ;  /* 0x00000004140f7c10 */ /* 0x000fc6000fffe0ff */
[----:B------:R-:W-:-:S04]  /*13f0*/  IMAD R19, R4, R14, R9 ;  /* 0x0000000e04137224 */ /* 0x000fc800078e0209 */
[----:B-1----:R-:W-:Y:S02]  /*1400*/  IMAD R19, R19, UR6, R0 ;  /* 0x0000000613137c24 */ /* 0x002fe4000f8e0200 */
[----:B--2---:R-:W-:-:S04]  /*1410*/  IMAD.WIDE R12, R15, 0x8, R12 ;  /* 0x000000080f0c7825 */ /* 0x004fc800078e020c */
[----:B---3--:R-:W-:Y:S02]  /*1420*/  IMAD.WIDE R10, R19, 0x8, R10 ;  /* 0x00000008130a7825 */ /* 0x008fe400078e020a */
[----:B------:R-:W2:Y:S04]  /*1430*/  LDG.E.64.CONSTANT R12, desc[UR10][R12.64] ;  /* 0x0000000a0c0c7981 */ /* 0x000ea8000c1e9b00 */
[----:B------:R-:W2:Y:S02]  /*1440*/  LDG.E.64.CONSTANT R10, desc[UR10][R10.64] ;  /* 0x0000000a0a0a7981 */ /* 0x000ea4000c1e9b00 */
[----:B--2---:R-:W-:-:S11]  /*1450*/  DFMA R16, R12, R10, R16 ;  /* 0x0000000a0c10722b */ /* 0x004fd60000000010 */
.L_x_4:
[----:B------:R-:W-:Y:S05]  /*1460*/  BSYNC.RECONVERGENT B1 ;  /* 0x0000000000017941 */ /* 0x000fea0003800200 */
.L_x_3:
[----:B------:R-:W0:Y:S01]  /*1470*/  LDCU UR4, c[0x0][0x388] ;  /* 0x00007100ff0477ac */ /* 0x000e220008000800 */
[----:B------:R-:W-:-:S04]  /*1480*/  IADD3 R9, PT, PT, R9, 0x1, RZ ;  /* 0x0000000109097810 */ /* 0x000fc80007ffe0ff */
[----:B0-----:R-:W-:-:S13]  /*1490*/  ISETP.NE.AND P0, PT, R9, UR4, PT ;  /* 0x0000000409007c0c */ /* 0x001fda000bf05270 */
[----:B------:R-:W-:Y:S05]  /*14a0*/  @P0 BRA `(.L_x_9) ;  /* 0xfffffff000b80947 */ /* 0x000fea000383ffff */
.L_x_2:
[----:B------:R-:W-:Y:S05]  /*14b0*/  BSYNC.RECONVERGENT B0 ;  /* 0x0000000000007941 */ /* 0x000fea0003800200 */
.L_x_1:
[----:B------:R-:W0:Y:S01]  /*14c0*/  LDCU UR4, c[0x0][0x38c] ;  /* 0x00007180ff0477ac */ /* 0x000e220008000800 */
[----:B------:R-:W-:-:S04]  /*14d0*/  IADD3 R6, PT, PT, R6, 0x1, RZ ;  /* 0x0000000106067810 */ /* 0x000fc80007ffe0ff */
[----:B0-----:R-:W-:-:S13]  /*14e0*/  ISETP.NE.AND P0, PT, R6, UR4, PT ;  /* 0x0000000406007c0c */ /* 0x001fda000bf05270 */
[----:B------:R-:W-:Y:S05]  /*14f0*/  @P0 BRA `(.L_x_10) ;  /* 0xffffffec00f40947 */ /* 0x000fea000383ffff */
.L_x_0:
[----:B------:R-:W0:Y:S01]  /*1500*/  LDCU UR6, c[0x0][0x3a0] ;  /* 0x00007400ff0677ac */ /* 0x000e220008000800 */
[----:B------:R-:W1:Y:S01]  /*1510*/  LDC.64 R4, c[0x0][0x3b0] ;  /* 0x0000ec00ff047b82 */ /* 0x000e620000000a00 */
[----:B------:R-:W2:Y:S01]  /*1520*/  LDCU UR4, c[0x0][0x3a8] ;  /* 0x00007500ff0477ac */ /* 0x000ea20008000800 */
[----:B0-----:R-:W-:-:S04]  /*1530*/  IMAD R3, R2, UR6, R3 ;  /* 0x0000000602037c24 */ /* 0x001fc8000f8e0203 */
[----:B--2---:R-:W-:-:S04]  /*1540*/  IMAD R3, R3, UR4, R0 ;  /* 0x0000000403037c24 */ /* 0x004fc8000f8e0200 */
[----:B-1----:R-:W-:-:S05]  /*1550*/  IMAD.WIDE R2, R3, 0x8, R4 ;  /* 0x0000000803027825 */ /* 0x002fca00078e0204 */
[----:B------:R-:W-:Y:S01]  /*1560*/  STG.E.64 desc[UR10][R2.64], R16 ;  /* 0x0000001002007986 */ /* 0x000fe2000c101b0a */
[----:B------:R-:W-:Y:S05]  /*1570*/  EXIT ;  /* 0x000000000000794d */ /* 0x000fea0003800000 */
.L_x_11:
[----:B------:R-:W-:-:S00]  /*1580*/  BRA `(.L_x_11) ;  /* 0xfffffffc00fc7947 */ /* 0x000fc0000383ffff */
[----:B------:R-:W-:-:S00]  /*1590*/  NOP ;  /* 0x0000000000007918 */ /* 0x000fc00000000000 */
        /* <DEDUP_REMOVED lines=14> */
.L_x_12:


//--------------------- .nv.shared.reserved.0     --------------------------
	.section	.nv.shared.reserved.0,"aw",@nobits
	.weak		__nv_reservedSMEM_offset_0_alias
	.size		__nv_reservedSMEM_offset_0_alias, 0, 64
	.other		__nv_reservedSMEM_offset_0_alias,@"STO_CUDA_RESERVED_SHARED STV_DEFAULT"
__nv_reservedSMEM_offset_0_alias:
	.zero		0
	.zero		64


//--------------------- .nv.constant0.Run         --------------------------
	.section	.nv.constant0.Run,"a",@progbits
	.sectionflags	@""
	.align	4
.nv.constant0.Run:
	.zero		976


//--------------------- SYMBOLS --------------------------

	.type		.nv.reservedSmem.offset0,@object
	.size		.nv.reservedSmem.offset0,0x4
